//
// Generated by NVIDIA NVVM Compiler
//
// Compiler Build ID: CL-36424714
// Cuda compilation tools, release 13.0, V13.0.88
// Based on NVVM 20.0.0
//

.version 9.0
.target sm_100
.address_size 64

	// .globl	_Z18MulMatrixAndVectorPiS_S_iii

.visible .entry _Z18MulMatrixAndVectorPiS_S_iii(
	.param .u64 .ptr .align 1 _Z18MulMatrixAndVectorPiS_S_iii_param_0,
	.param .u64 .ptr .align 1 _Z18MulMatrixAndVectorPiS_S_iii_param_1,
	.param .u64 .ptr .align 1 _Z18MulMatrixAndVectorPiS_S_iii_param_2,
	.param .u32 _Z18MulMatrixAndVectorPiS_S_iii_param_3,
	.param .u32 _Z18MulMatrixAndVectorPiS_S_iii_param_4,
	.param .u32 _Z18MulMatrixAndVectorPiS_S_iii_param_5
)
{
	.reg .pred 	%p<11>;
	.reg .b32 	%r<140>;
	.reg .b64 	%rd<36>;

	ld.param.u64 	%rd17, [_Z18MulMatrixAndVectorPiS_S_iii_param_0];
	ld.param.u64 	%rd19, [_Z18MulMatrixAndVectorPiS_S_iii_param_1];
	ld.param.u64 	%rd18, [_Z18MulMatrixAndVectorPiS_S_iii_param_2];
	ld.param.u32 	%r30, [_Z18MulMatrixAndVectorPiS_S_iii_param_3];
	ld.param.u32 	%r32, [_Z18MulMatrixAndVectorPiS_S_iii_param_4];
	ld.param.u32 	%r31, [_Z18MulMatrixAndVectorPiS_S_iii_param_5];
	cvta.to.global.u64 	%rd1, %rd19;
	mov.u32 	%r33, %tid.x;
	mov.u32 	%r34, %ctaid.x;
	mov.u32 	%r35, %ntid.x;
	mad.lo.s32 	%r1, %r34, %r35, %r33;
	setp.ge.s32 	%p1, %r1, %r32;
	@%p1 bra 	$L__BB0_15;
	cvta.to.global.u64 	%rd2, %rd17;
	mul.lo.s32 	%r37, %r31, %r1;
	cvt.s64.s32 	%rd3, %r37;
	setp.lt.s32 	%p2, %r30, 1;
	mov.b32 	%r139, 0;
	@%p2 bra 	$L__BB0_14;
	and.b32  	%r2, %r30, 15;
	setp.lt.u32 	%p3, %r30, 16;
	mov.b32 	%r132, 0;
	mov.u32 	%r139, %r132;
	@%p3 bra 	$L__BB0_5;
	and.b32  	%r132, %r30, 2147483632;
	neg.s32 	%r126, %r132;
	add.s64 	%rd20, %rd3, %rd2;
	add.s64 	%rd33, %rd20, 32;
	add.s64 	%rd32, %rd1, 32;
	mov.b32 	%r139, 0;
$L__BB0_4:
	.pragma "nounroll";
	ld.global.u32 	%r41, [%rd33+-32];
	ld.global.u32 	%r42, [%rd32+-32];
	mad.lo.s32 	%r43, %r42, %r41, %r139;
	ld.global.u32 	%r44, [%rd33+-28];
	ld.global.u32 	%r45, [%rd32+-28];
	mad.lo.s32 	%r46, %r45, %r44, %r43;
	ld.global.u32 	%r47, [%rd33+-24];
	ld.global.u32 	%r48, [%rd32+-24];
	mad.lo.s32 	%r49, %r48, %r47, %r46;
	ld.global.u32 	%r50, [%rd33+-20];
	ld.global.u32 	%r51, [%rd32+-20];
	mad.lo.s32 	%r52, %r51, %r50, %r49;
	ld.global.u32 	%r53, [%rd33+-16];
	ld.global.u32 	%r54, [%rd32+-16];
	mad.lo.s32 	%r55, %r54, %r53, %r52;
	ld.global.u32 	%r56, [%rd33+-12];
	ld.global.u32 	%r57, [%rd32+-12];
	mad.lo.s32 	%r58, %r57, %r56, %r55;
	ld.global.u32 	%r59, [%rd33+-8];
	ld.global.u32 	%r60, [%rd32+-8];
	mad.lo.s32 	%r61, %r60, %r59, %r58;
	ld.global.u32 	%r62, [%rd33+-4];
	ld.global.u32 	%r63, [%rd32+-4];
	mad.lo.s32 	%r64, %r63, %r62, %r61;
	ld.global.u32 	%r65, [%rd33];
	ld.global.u32 	%r66, [%rd32];
	mad.lo.s32 	%r67, %r66, %r65, %r64;
	ld.global.u32 	%r68, [%rd33+4];
	ld.global.u32 	%r69, [%rd32+4];
	mad.lo.s32 	%r70, %r69, %r68, %r67;
	ld.global.u32 	%r71, [%rd33+8];
	ld.global.u32 	%r72, [%rd32+8];
	mad.lo.s32 	%r73, %r72, %r71, %r70;
	ld.global.u32 	%r74, [%rd33+12];
	ld.global.u32 	%r75, [%rd32+12];
	mad.lo.s32 	%r76, %r75, %r74, %r73;
	ld.global.u32 	%r77, [%rd33+16];
	ld.global.u32 	%r78, [%rd32+16];
	mad.lo.s32 	%r79, %r78, %r77, %r76;
	ld.global.u32 	%r80, [%rd33+20];
	ld.global.u32 	%r81, [%rd32+20];
	mad.lo.s32 	%r82, %r81, %r80, %r79;
	ld.global.u32 	%r83, [%rd33+24];
	ld.global.u32 	%r84, [%rd32+24];
	mad.lo.s32 	%r85, %r84, %r83, %r82;
	ld.global.u32 	%r86, [%rd33+28];
	ld.global.u32 	%r87, [%rd32+28];
	mad.lo.s32 	%r139, %r87, %r86, %r85;
	add.s32 	%r126, %r126, 16;
	add.s64 	%rd33, %rd33, 64;
	add.s64 	%rd32, %rd32, 64;
	setp.ne.s32 	%p4, %r126, 0;
	@%p4 bra 	$L__BB0_4;
$L__BB0_5:
	setp.eq.s32 	%p5, %r2, 0;
	@%p5 bra 	$L__BB0_14;
	add.s64 	%rd10, %rd2, %rd3;
	and.b32  	%r12, %r30, 7;
	setp.lt.u32 	%p6, %r2, 8;
	@%p6 bra 	$L__BB0_8;
	mul.wide.u32 	%rd21, %r132, 4;
	add.s64 	%rd22, %rd10, %rd21;
	ld.global.u32 	%r89, [%rd22];
	add.s64 	%rd23, %rd1, %rd21;
	ld.global.u32 	%r90, [%rd23];
	mad.lo.s32 	%r91, %r90, %r89, %r139;
	ld.global.u32 	%r92, [%rd22+4];
	ld.global.u32 	%r93, [%rd23+4];
	mad.lo.s32 	%r94, %r93, %r92, %r91;
	ld.global.u32 	%r95, [%rd22+8];
	ld.global.u32 	%r96, [%rd23+8];
	mad.lo.s32 	%r97, %r96, %r95, %r94;
	ld.global.u32 	%r98, [%rd22+12];
	ld.global.u32 	%r99, [%rd23+12];
	mad.lo.s32 	%r100, %r99, %r98, %r97;
	ld.global.u32 	%r101, [%rd22+16];
	ld.global.u32 	%r102, [%rd23+16];
	mad.lo.s32 	%r103, %r102, %r101, %r100;
	ld.global.u32 	%r104, [%rd22+20];
	ld.global.u32 	%r105, [%rd23+20];
	mad.lo.s32 	%r106, %r105, %r104, %r103;
	ld.global.u32 	%r107, [%rd22+24];
	ld.global.u32 	%r108, [%rd23+24];
	mad.lo.s32 	%r109, %r108, %r107, %r106;
	ld.global.u32 	%r110, [%rd22+28];
	ld.global.u32 	%r111, [%rd23+28];
	mad.lo.s32 	%r139, %r111, %r110, %r109;
	add.s32 	%r132, %r132, 8;
$L__BB0_8:
	setp.eq.s32 	%p7, %r12, 0;
	@%p7 bra 	$L__BB0_14;
	and.b32  	%r18, %r30, 3;
	setp.lt.u32 	%p8, %r12, 4;
	@%p8 bra 	$L__BB0_11;
	mul.wide.u32 	%rd24, %r132, 4;
	add.s64 	%rd25, %rd10, %rd24;
	ld.global.u32 	%r113, [%rd25];
	add.s64 	%rd26, %rd1, %rd24;
	ld.global.u32 	%r114, [%rd26];
	mad.lo.s32 	%r115, %r114, %r113, %r139;
	ld.global.u32 	%r116, [%rd25+4];
	ld.global.u32 	%r117, [%rd26+4];
	mad.lo.s32 	%r118, %r117, %r116, %r115;
	ld.global.u32 	%r119, [%rd25+8];
	ld.global.u32 	%r120, [%rd26+8];
	mad.lo.s32 	%r121, %r120, %r119, %r118;
	ld.global.u32 	%r122, [%rd25+12];
	ld.global.u32 	%r123, [%rd26+12];
	mad.lo.s32 	%r139, %r123, %r122, %r121;
	add.s32 	%r132, %r132, 4;
$L__BB0_11:
	setp.eq.s32 	%p9, %r18, 0;
	@%p9 bra 	$L__BB0_14;
	mul.wide.u32 	%rd27, %r132, 4;
	add.s64 	%rd35, %rd1, %rd27;
	add.s64 	%rd28, %rd27, %rd3;
	add.s64 	%rd34, %rd2, %rd28;
	neg.s32 	%r137, %r18;
$L__BB0_13:
	.pragma "nounroll";
	ld.global.u32 	%r124, [%rd34];
	ld.global.u32 	%r125, [%rd35];
	mad.lo.s32 	%r139, %r125, %r124, %r139;
	add.s64 	%rd35, %rd35, 4;
	add.s64 	%rd34, %rd34, 4;
	add.s32 	%r137, %r137, 1;
	setp.ne.s32 	%p10, %r137, 0;
	@%p10 bra 	$L__BB0_13;
$L__BB0_14:
	cvta.to.global.u64 	%rd29, %rd18;
	mul.wide.s32 	%rd30, %r1, 4;
	add.s64 	%rd31, %rd29, %rd30;
	st.global.u32 	[%rd31], %r139;
$L__BB0_15:
	ret;

}


// ===== COMPILED SASS (sm_100) =====

	.target	sm_100

	.elftype	@"ET_EXEC"


//--------------------- .note.nv.tkinfo           --------------------------
	.section	.note.nv.tkinfo,"",@"SHT_NOTE"
	.sectionflags	@"SHF_NOTE_NV_TKINFO"
	.tkinfo
        /*0018*/ 	.word	0x00000002
        /*0030*/ 	.string	""
        /*0030*/ 	.string	"ptxas"
        /*0030*/ 	.string	"Cuda compilation tools, release 13.0, V13.0.88"
        /*0030*/ 	.string	"Build cuda_13.0.r13.0/compiler.36424714_0"
        /*0030*/ 	.string	"-arch sm_100 -m 64 "



//--------------------- .note.nv.cuinfo           --------------------------
	.section	.note.nv.cuinfo,"",@"SHT_NOTE"
	.sectionflags	@"SHF_NOTE_NV_CUINFO"
        /*0018*/ 	.short	0x0002
        /*001a*/ 	.short	0x0064
        /*001c*/ 	.short	0x0082
	.zero		2


//--------------------- .nv.info                  --------------------------
	.section	.nv.info,"",@"SHT_CUDA_INFO"
	.align	4


	//----- nvinfo : EIATTR_REGCOUNT
	.align		4
        /*0000*/ 	.byte	0x04, 0x2f
        /*0002*/ 	.short	(.L_1 - .L_0)
	.align		4
.L_0:
        /*0004*/ 	.word	index@(_Z18MulMatrixAndVectorPiS_S_iii)
        /*0008*/ 	.word	0x0000001e


	//----- nvinfo : EIATTR_FRAME_SIZE
	.align		4
.L_1:
        /*000c*/ 	.byte	0x04, 0x11
        /*000e*/ 	.short	(.L_3 - .L_2)
	.align		4
.L_2:
        /*0010*/ 	.word	index@(_Z18MulMatrixAndVectorPiS_S_iii)
        /*0014*/ 	.word	0x00000000


	//----- nvinfo : EIATTR_MIN_STACK_SIZE
	.align		4
.L_3:
        /*0018*/ 	.byte	0x04, 0x12
        /*001a*/ 	.short	(.L_5 - .L_4)
	.align		4
.L_4:
        /*001c*/ 	.word	index@(_Z18MulMatrixAndVectorPiS_S_iii)
        /*0020*/ 	.word	0x00000000
.L_5:


//--------------------- .nv.compat                --------------------------
	.section	.nv.compat,"",@"SHT_CUDA_COMPAT_INFO"
	.align	4
        /*0000*/ 	.byte	0x02, 0x09, 0x00, 0x00, 0x02, 0x02, 0x01, 0x00, 0x02, 0x05, 0x05, 0x00, 0x03, 0x07, 0x01, 0x01
        /*0010*/ 	.byte	0x02, 0x03, 0x00, 0x00, 0x02, 0x06, 0x01, 0x00, 0x04, 0x0b, 0x08, 0x00, 0x09, 0x00, 0x00, 0x00
        /*0020*/ 	.byte	0x00, 0x00, 0x00, 0x00


//--------------------- .nv.info._Z18MulMatrixAndVectorPiS_S_iii --------------------------
	.section	.nv.info._Z18MulMatrixAndVectorPiS_S_iii,"",@"SHT_CUDA_INFO"
	.sectionflags	@""
	.align	4


	//----- nvinfo : EIATTR_CUDA_API_VERSION
	.align		4
        /*0000*/ 	.byte	0x04, 0x37
        /*0002*/ 	.short	(.L_7 - .L_6)
.L_6:
        /*0004*/ 	.word	0x00000082


	//----- nvinfo : EIATTR_KPARAM_INFO
	.align		4
.L_7:
        /*0008*/ 	.byte	0x04, 0x17
        /*000a*/ 	.short	(.L_9 - .L_8)
.L_8:
        /*000c*/ 	.word	0x00000000
        /*0010*/ 	.short	0x0005
        /*0012*/ 	.short	0x0020
        /*0014*/ 	.byte	0x00, 0xf0, 0x11, 0x00


	//----- nvinfo : EIATTR_KPARAM_INFO
	.align		4
.L_9:
        /*0018*/ 	.byte	0x04, 0x17
        /*001a*/ 	.short	(.L_11 - .L_10)
.L_10:
        /*001c*/ 	.word	0x00000000
        /*0020*/ 	.short	0x0004
        /*0022*/ 	.short	0x001c
        /*0024*/ 	.byte	0x00, 0xf0, 0x11, 0x00


	//----- nvinfo : EIATTR_KPARAM_INFO
	.align		4
.L_11:
        /*0028*/ 	.byte	0x04, 0x17
        /*002a*/ 	.short	(.L_13 - .L_12)
.L_12:
        /*002c*/ 	.word	0x00000000
        /*0030*/ 	.short	0x0003
        /*0032*/ 	.short	0x0018
        /*0034*/ 	.byte	0x00, 0xf0, 0x11, 0x00


	//----- nvinfo : EIATTR_KPARAM_INFO
	.align		4
.L_13:
        /*0038*/ 	.byte	0x04, 0x17
        /*003a*/ 	.short	(.L_15 - .L_14)
.L_14:
        /*003c*/ 	.word	0x00000000
        /*0040*/ 	.short	0x0002
        /*0042*/ 	.short	0x0010
        /*0044*/ 	.byte	0x00, 0xf5, 0x21, 0x00


	//----- nvinfo : EIATTR_KPARAM_INFO
	.align		4
.L_15:
        /*0048*/ 	.byte	0x04, 0x17
        /*004a*/ 	.short	(.L_17 - .L_16)
.L_16:
        /*004c*/ 	.word	0x00000000
        /*0050*/ 	.short	0x0001
        /*0052*/ 	.short	0x0008
        /*0054*/ 	.byte	0x00, 0xf5, 0x21, 0x00


	//----- nvinfo : EIATTR_KPARAM_INFO
	.align		4
.L_17:
        /*0058*/ 	.byte	0x04, 0x17
        /*005a*/ 	.short	(.L_19 - .L_18)
.L_18:
        /*005c*/ 	.word	0x00000000
        /*0060*/ 	.short	0x0000
        /*0062*/ 	.short	0x0000
        /*0064*/ 	.byte	0x00, 0xf5, 0x21, 0x00


	//----- nvinfo : EIATTR_SPARSE_MMA_MASK
	.align		4
.L_19:
        /*0068*/ 	.byte	0x03, 0x50
        /*006a*/ 	.short	0x0000


	//----- nvinfo : EIATTR_MAXREG_COUNT
	.align		4
        /*006c*/ 	.byte	0x03, 0x1b
        /*006e*/ 	.short	0x00ff


	//----- nvinfo : EIATTR_MERCURY_ISA_VERSION
	.align		4
        /*0070*/ 	.byte	0x03, 0x5f
        /*0072*/ 	.short	0x0101


	//----- nvinfo : EIATTR_VRC_CTA_INIT_COUNT
	.align		4
        /*0074*/ 	.byte	0x02, 0x4a
	.zero		1
	.zero		1


	//----- nvinfo : EIATTR_EXIT_INSTR_OFFSETS
	.align		4
        /*0078*/ 	.byte	0x04, 0x1c
        /*007a*/ 	.short	(.L_21 - .L_20)


	//   ....[0]....
.L_20:
        /*007c*/ 	.word	0x00000070


	//   ....[1]....
        /*0080*/ 	.word	0x00000ac0


	//----- nvinfo : EIATTR_CBANK_PARAM_SIZE
	.align		4
.L_21:
        /*0084*/ 	.byte	0x03, 0x19
        /*0086*/ 	.short	0x0024


	//----- nvinfo : EIATTR_PARAM_CBANK
	.align		4
        /*0088*/ 	.byte	0x04, 0x0a
        /*008a*/ 	.short	(.L_23 - .L_22)
	.align		4
.L_22:
        /*008c*/ 	.word	index@(.nv.constant0._Z18MulMatrixAndVectorPiS_S_iii)
        /*0090*/ 	.short	0x0380
        /*0092*/ 	.short	0x0024


	//----- nvinfo : EIATTR_SW_WAR
	.align		4
.L_23:
        /*0094*/ 	.byte	0x04, 0x36
        /*0096*/ 	.short	(.L_25 - .L_24)
.L_24:
        /*0098*/ 	.word	0x00000008
.L_25:


//--------------------- .nv.callgraph             --------------------------
	.section	.nv.callgraph,"",@"SHT_CUDA_CALLGRAPH"
	.align	4
	.sectionentsize	8
	.align		4
        /*0000*/ 	.word	0x00000000
	.align		4
        /*0004*/ 	.word	0xffffffff
	.align		4
        /*0008*/ 	.word	0x00000000
	.align		4
        /*000c*/ 	.word	0xfffffffe
	.align		4
        /*0010*/ 	.word	0x00000000
	.align		4
        /*0014*/ 	.word	0xfffffffd
	.align		4
        /*0018*/ 	.word	0x00000000
	.align		4
        /*001c*/ 	.word	0xfffffffc


//--------------------- .text._Z18MulMatrixAndVectorPiS_S_iii --------------------------
	.section	.text._Z18MulMatrixAndVectorPiS_S_iii,"ax",@progbits
	.align	128
        .global         _Z18MulMatrixAndVectorPiS_S_iii
        .type           _Z18MulMatrixAndVectorPiS_S_iii,@function
        .size           _Z18MulMatrixAndVectorPiS_S_iii,(.L_x_7 - _Z18MulMatrixAndVectorPiS_S_iii)
        .other          _Z18MulMatrixAndVectorPiS_S_iii,@"STO_CUDA_ENTRY STV_DEFAULT"
_Z18MulMatrixAndVectorPiS_S_iii:
.text._Z18MulMatrixAndVectorPiS_S_iii:
[----:B------:R-:W-:Y:S01]  /*0000*/  LDC R1, c[0x0][0x37c] ;  /* 0x0000df00ff017b82 */ /* 0x000fe20000000800 */
[----:B------:R-:W0:Y:S07]  /*0010*/  S2R R0, SR_TID.X ;  /* 0x0000000000007919 */ /* 0x000e2e0000002100 */
[----:B------:R-:W0:Y:S01]  /*0020*/  S2UR UR4, SR_CTAID.X ;  /* 0x00000000000479c3 */ /* 0x000e220000002500 */
[----:B------:R-:W1:Y:S07]  /*0030*/  LDCU UR5, c[0x0][0x39c] ;  /* 0x00007380ff0577ac */ /* 0x000e6e0008000800 */
[----:B------:R-:W0:Y:S02]  /*0040*/  LDC R3, c[0x0][0x360] ;  /* 0x0000d800ff037b82 */ /* 0x000e240000000800 */
[----:B0-----:R-:W-:-:S05]  /*0050*/  IMAD R0, R3, UR4, R0 ;  /* 0x0000000403007c24 */ /* 0x001fca000f8e0200 */
[----:B-1----:R-:W-:-:S13]  /*0060*/  ISETP.GE.AND P0, PT, R0, UR5, PT ;  /* 0x0000000500007c0c */ /* 0x002fda000bf06270 */
[----:B------:R-:W-:Y:S05]  /*0070*/  @P0 EXIT ;  /* 0x000000000000094d */ /* 0x000fea0003800000 */
[----:B------:R-:W0:Y:S01]  /*0080*/  LDCU UR6, c[0x0][0x398] ;  /* 0x00007300ff0677ac */ /* 0x000e220008000800 */
[----:B------:R-:W-:Y:S01]  /*0090*/  HFMA2 R14, -RZ, RZ, 0, 0 ;  /* 0x00000000ff0e7431 */ /* 0x000fe200000001ff */
[----:B------:R-:W1:Y:S01]  /*00a0*/  LDCU.64 UR10, c[0x0][0x358] ;  /* 0x00006b00ff0a77ac */ /* 0x000e620008000a00 */
[----:B0-----:R-:W-:-:S09]  /*00b0*/  UISETP.GE.AND UP0, UPT, UR6, 0x1, UPT ;  /* 0x000000010600788c */ /* 0x001fd2000bf06270 */
[----:B-1----:R-:W-:Y:S05]  /*00c0*/  BRA.U !UP0, `(.L_x_0) ;  /* 0x0000000908707547 */ /* 0x002fea000b800000 */
[----:B------:R-:W0:Y:S01]  /*00d0*/  LDCU UR4, c[0x0][0x3a0] ;  /* 0x00007400ff0477ac */ /* 0x000e220008000800 */
[----:B------:R-:W-:Y:S02]  /*00e0*/  MOV R9, RZ ;  /* 0x000000ff00097202 */ /* 0x000fe40000000f00 */
[----:B------:R-:W-:Y:S01]  /*00f0*/  MOV R14, RZ ;  /* 0x000000ff000e7202 */ /* 0x000fe20000000f00 */
[----:B------:R-:W-:Y:S02]  /*0100*/  UISETP.GE.U32.AND UP1, UPT, UR6, 0x10, UPT ;  /* 0x000000100600788c */ /* 0x000fe4000bf26070 */
[----:B------:R-:W-:-:S04]  /*0110*/  ULOP3.LUT UR7, UR6, 0xf, URZ, 0xc0, !UPT ;  /* 0x0000000f06077892 */ /* 0x000fc8000f8ec0ff */
[----:B------:R-:W-:Y:S01]  /*0120*/  UISETP.NE.AND UP0, UPT, UR7, URZ, UPT ;  /* 0x000000ff0700728c */ /* 0x000fe2000bf05270 */
[----:B0-----:R-:W-:-:S05]  /*0130*/  IMAD R4, R0, UR4, RZ ;  /* 0x0000000400047c24 */ /* 0x001fca000f8e02ff */
[----:B------:R-:W-:Y:S01]  /*0140*/  SHF.R.S32.HI R5, RZ, 0x1f, R4 ;  /* 0x0000001fff057819 */ /* 0x000fe20000011404 */
[----:B------:R-:W-:Y:S06]  /*0150*/  BRA.U !UP1, `(.L_x_1) ;  /* 0x00000005090c7547 */ /* 0x000fec000b800000 */
[----:B------:R-:W0:Y:S01]  /*0160*/  LDCU.128 UR12, c[0x0][0x380] ;  /* 0x00007000ff0c77ac */ /* 0x000e220008000c00 */
[----:B------:R-:W-:Y:S01]  /*0170*/  MOV R14, RZ ;  /* 0x000000ff000e7202 */ /* 0x000fe20000000f00 */
[----:B------:R-:W-:-:S04]  /*0180*/  ULOP3.LUT UR8, UR6, 0x7ffffff0, URZ, 0xc0, !UPT ;  /* 0x7ffffff006087892 */ /* 0x000fc8000f8ec0ff */
[----:B------:R-:W-:Y:S02]  /*0190*/  UIADD3 UR9, UPT, UPT, -UR8, URZ, URZ ;  /* 0x000000ff08097290 */ /* 0x000fe4000fffe1ff */
[----:B------:R-:W-:Y:S01]  /*01a0*/  MOV R9, UR8 ;  /* 0x0000000800097c02 */ /* 0x000fe20008000f00 */
[----:B0-----:R-:W-:Y:S01]  /*01b0*/  UIADD3 UR4, UP1, UPT, UR14, 0x20, URZ ;  /* 0x000000200e047890 */ /* 0x001fe2000ff3e0ff */
[----:B------:R-:W-:-:S03]  /*01c0*/  IADD3 R2, P0, PT, R4, UR12, RZ ;  /* 0x0000000c04027c10 */ /* 0x000fc6000ff1e0ff */
[----:B------:R-:W-:Y:S01]  /*01d0*/  UIADD3.X UR5, UPT, UPT, URZ, UR15, URZ, UP1, !UPT ;  /* 0x0000000fff057290 */ /* 0x000fe20008ffe4ff */
[----:B------:R-:W-:Y:S02]  /*01e0*/  IADD3 R2, P1, PT, R2, 0x20, RZ ;  /* 0x0000002002027810 */ /* 0x000fe40007f3e0ff */
[----:B------:R-:W-:Y:S02]  /*01f0*/  MOV R6, UR4 ;  /* 0x0000000400067c02 */ /* 0x000fe40008000f00 */
[----:B------:R-:W-:Y:S02]  /*0200*/  IADD3.X R3, PT, PT, RZ, UR13, R5, P1, P0 ;  /* 0x0000000dff037c10 */ /* 0x000fe40008fe0405 */
[----:B------:R-:W-:-:S07]  /*0210*/  MOV R7, UR5 ;  /* 0x0000000500077c02 */ /* 0x000fce0008000f00 */
.L_x_2:
[----:B------:R-:W2:Y:S04]  /*0220*/  LDG.E R17, desc[UR10][R2.64+-0x20] ;  /* 0xffffe00a02117981 */ /* 0x000ea8000c1e1900 */
[----:B------:R-:W2:Y:S04]  /*0230*/  LDG.E R16, desc[UR10][R6.64+-0x20] ;  /* 0xffffe00a06107981 */ /* 0x000ea8000c1e1900 */
[----:B------:R-:W3:Y:S04]  /*0240*/  LDG.E R19, desc[UR10][R2.64+-0x1c] ;  /* 0xffffe40a02137981 */ /* 0x000ee8000c1e1900 */
[----:B------:R-:W3:Y:S04]  /*0250*/  LDG.E R24, desc[UR10][R6.64+-0x1c] ;  /* 0xffffe40a06187981 */ /* 0x000ee8000c1e1900 */
[----:B------:R-:W4:Y:S04]  /*0260*/  LDG.E R18, desc[UR10][R2.64+-0x18] ;  /* 0xffffe80a02127981 */ /* 0x000f28000c1e1900 */
[----:B------:R-:W4:Y:S04]  /*0270*/  LDG.E R21, desc[UR10][R6.64+-0x18] ;  /* 0xffffe80a06157981 */ /* 0x000f28000c1e1900 */
[----:B------:R-:W5:Y:S04]  /*0280*/  LDG.E R23, desc[UR10][R2.64+-0x14] ;  /* 0xffffec0a02177981 */ /* 0x000f68000c1e1900 */
        /* <DEDUP_REMOVED lines=8> */
[----:B------:R-:W5:Y:S01]  /*0310*/  LDG.E R15, desc[UR10][R6.64+-0x4] ;  /* 0xfffffc0a060f7981 */ /* 0x000f62000c1e1900 */
[----:B--2---:R-:W-:-:S03]  /*0320*/  IMAD R16, R17, R16, R14 ;  /* 0x0000001011107224 */ /* 0x004fc600078e020e */
[----:B------:R-:W2:Y:S04]  /*0330*/  LDG.E R14, desc[UR10][R2.64] ;  /* 0x0000000a020e7981 */ /* 0x000ea8000c1e1900 */
[----:B------:R-:W2:Y:S01]  /*0340*/  LDG.E R17, desc[UR10][R6.64] ;  /* 0x0000000a06117981 */ /* 0x000ea2000c1e1900 */
[----:B---3--:R-:W-:-:S03]  /*0350*/  IMAD R24, R19, R24, R16 ;  /* 0x0000001813187224 */ /* 0x008fc600078e0210 */
[----:B------:R-:W3:Y:S04]  /*0360*/  LDG.E R16, desc[UR10][R2.64+0x4] ;  /* 0x0000040a02107981 */ /* 0x000ee8000c1e1900 */
[----:B------:R-:W3:Y:S01]  /*0370*/  LDG.E R19, desc[UR10][R6.64+0x4] ;  /* 0x0000040a06137981 */ /* 0x000ee2000c1e1900 */
[----:B----4-:R-:W-:-:S03]  /*0380*/  IMAD R24, R18, R21, R24 ;  /* 0x0000001512187224 */ /* 0x010fc600078e0218 */
[----:B------:R-:W4:Y:S04]  /*0390*/  LDG.E R18, desc[UR10][R2.64+0x8] ;  /* 0x0000080a02127981 */ /* 0x000f28000c1e1900 */
[----:B------:R-:W4:Y:S01]  /*03a0*/  LDG.E R21, desc[UR10][R6.64+0x8] ;  /* 0x0000080a06157981 */ /* 0x000f22000c1e1900 */
[----:B-----5:R-:W-:-:S03]  /*03b0*/  IMAD R24, R23, R20, R24 ;  /* 0x0000001417187224 */ /* 0x020fc600078e0218 */
[----:B------:R-:W5:Y:S04]  /*03c0*/  LDG.E R20, desc[UR10][R2.64+0xc] ;  /* 0x00000c0a02147981 */ /* 0x000f68000c1e1900 */
[----:B------:R-:W5:Y:S01]  /*03d0*/  LDG.E R23, desc[UR10][R6.64+0xc] ;  /* 0x00000c0a06177981 */ /* 0x000f62000c1e1900 */
[----:B------:R-:W-:-:S03]  /*03e0*/  IMAD R24, R22, R25, R24 ;  /* 0x0000001916187224 */ /* 0x000fc600078e0218 */
        /* <DEDUP_REMOVED lines=9> */
[----:B------:R0:W5:Y:S04]  /*0480*/  LDG.E R12, desc[UR10][R2.64+0x1c] ;  /* 0x00001c0a020c7981 */ /* 0x000168000c1e1900 */
[----:B------:R1:W5:Y:S01]  /*0490*/  LDG.E R15, desc[UR10][R6.64+0x1c] ;  /* 0x00001c0a060f7981 */ /* 0x000362000c1e1900 */
[----:B------:R-:W-:-:S04]  /*04a0*/  UIADD3 UR9, UPT, UPT, UR9, 0x10, URZ ;  /* 0x0000001009097890 */ /* 0x000fc8000fffe0ff */
[----:B------:R-:W-:Y:S01]  /*04b0*/  UISETP.NE.AND UP1, UPT, UR9, URZ, UPT ;  /* 0x000000ff0900728c */ /* 0x000fe2000bf25270 */
[----:B0-----:R-:W-:Y:S02]  /*04c0*/  IADD3 R2, P0, PT, R2, 0x40, RZ ;  /* 0x0000004002027810 */ /* 0x001fe40007f1e0ff */
[----:B-1----:R-:W-:Y:S02]  /*04d0*/  IADD3 R6, P1, PT, R6, 0x40, RZ ;  /* 0x0000004006067810 */ /* 0x002fe40007f3e0ff */
[----:B------:R-:W-:Y:S02]  /*04e0*/  IADD3.X R3, PT, PT, RZ, R3, RZ, P0, !PT ;  /* 0x00000003ff037210 */ /* 0x000fe400007fe4ff */
[----:B------:R-:W-:Y:S01]  /*04f0*/  IADD3.X R7, PT, PT, RZ, R7, RZ, P1, !PT ;  /* 0x00000007ff077210 */ /* 0x000fe20000ffe4ff */
[----:B--2---:R-:W-:-:S04]  /*0500*/  IMAD R14, R14, R17, R24 ;  /* 0x000000110e0e7224 */ /* 0x004fc800078e0218 */
[----:B---3--:R-:W-:-:S04]  /*0510*/  IMAD R14, R16, R19, R14 ;  /* 0x00000013100e7224 */ /* 0x008fc800078e020e */
[----:B----4-:R-:W-:-:S04]  /*0520*/  IMAD R14, R18, R21, R14 ;  /* 0x00000015120e7224 */ /* 0x010fc800078e020e */
[----:B-----5:R-:W-:-:S04]  /*0530*/  IMAD R14, R20, R23, R14 ;  /* 0x00000017140e7224 */ /* 0x020fc800078e020e */
[----:B------:R-:W-:-:S04]  /*0540*/  IMAD R14, R22, R25, R14 ;  /* 0x00000019160e7224 */ /* 0x000fc800078e020e */
[----:B------:R-:W-:-:S04]  /*0550*/  IMAD R8, R8, R11, R14 ;  /* 0x0000000b08087224 */ /* 0x000fc800078e020e */
[----:B------:R-:W-:-:S04]  /*0560*/  IMAD R8, R13, R10, R8 ;  /* 0x0000000a0d087224 */ /* 0x000fc800078e0208 */
[----:B------:R-:W-:Y:S01]  /*0570*/  IMAD R14, R12, R15, R8 ;  /* 0x0000000f0c0e7224 */ /* 0x000fe200078e0208 */
[----:B------:R-:W-:Y:S06]  /*0580*/  BRA.U UP1, `(.L_x_2) ;  /* 0xfffffffd01247547 */ /* 0x000fec000b83ffff */
.L_x_1:
[----:B------:R-:W-:Y:S05]  /*0590*/  BRA.U !UP0, `(.L_x_0) ;  /* 0x00000005083c7547 */ /* 0x000fea000b800000 */
[----:B------:R-:W0:Y:S01]  /*05a0*/  LDCU.64 UR8, c[0x0][0x380] ;  /* 0x00007000ff0877ac */ /* 0x000e220008000a00 */
[----:B------:R-:W-:Y:S02]  /*05b0*/  UISETP.GE.U32.AND UP0, UPT, UR7, 0x8, UPT ;  /* 0x000000080700788c */ /* 0x000fe4000bf06070 */
[----:B------:R-:W-:-:S04]  /*05c0*/  ULOP3.LUT UR5, UR6, 0x7, URZ, 0xc0, !UPT ;  /* 0x0000000706057892 */ /* 0x000fc8000f8ec0ff */
[----:B------:R-:W-:Y:S01]  /*05d0*/  UISETP.NE.AND UP1, UPT, UR5, URZ, UPT ;  /* 0x000000ff0500728c */ /* 0x000fe2000bf25270 */
[----:B0-----:R-:W-:-:S04]  /*05e0*/  IADD3 R2, P0, PT, R4, UR8, RZ ;  /* 0x0000000804027c10 */ /* 0x001fc8000ff1e0ff */
[----:B------:R-:W-:Y:S01]  /*05f0*/  IADD3.X R3, PT, PT, R5, UR9, RZ, P0, !PT ;  /* 0x0000000905037c10 */ /* 0x000fe200087fe4ff */
[----:B------:R-:W-:Y:S08]  /*0600*/  BRA.U !UP0, `(.L_x_3) ;  /* 0x0000000108707547 */ /* 0x000ff0000b800000 */
[----:B------:R-:W0:Y:S01]  /*0610*/  LDC.64 R6, c[0x0][0x388] ;  /* 0x0000e200ff067b82 */ /* 0x000e220000000a00 */
[----:B------:R-:W-:-:S05]  /*0620*/  IMAD.WIDE.U32 R10, R9, 0x4, R2 ;  /* 0x00000004090a7825 */ /* 0x000fca00078e0002 */
[----:B------:R-:W2:Y:S04]  /*0630*/  LDG.E R23, desc[UR10][R10.64] ;  /* 0x0000000a0a177981 */ /* 0x000ea8000c1e1900 */
[----:B------:R-:W3:Y:S04]  /*0640*/  LDG.E R25, desc[UR10][R10.64+0x4] ;  /* 0x0000040a0a197981 */ /* 0x000ee8000c1e1900 */
[----:B------:R-:W4:Y:S04]  /*0650*/  LDG.E R27, desc[UR10][R10.64+0x8] ;  /* 0x0000080a0a1b7981 */ /* 0x000f28000c1e1900 */
[----:B------:R-:W5:Y:S04]  /*0660*/  LDG.E R18, desc[UR10][R10.64+0xc] ;  /* 0x00000c0a0a127981 */ /* 0x000f68000c1e1900 */
[----:B------:R-:W5:Y:S01]  /*0670*/  LDG.E R16, desc[UR10][R10.64+0x10] ;  /* 0x0000100a0a107981 */ /* 0x000f62000c1e1900 */
[----:B0-----:R-:W-:-:S03]  /*0680*/  IMAD.WIDE.U32 R6, R9, 0x4, R6 ;  /* 0x0000000409067825 */ /* 0x001fc600078e0006 */
[----:B------:R-:W5:Y:S04]  /*0690*/  LDG.E R12, desc[UR10][R10.64+0x14] ;  /* 0x0000140a0a0c7981 */ /* 0x000f68000c1e1900 */
[----:B------:R-:W2:Y:S04]  /*06a0*/  LDG.E R22, desc[UR10][R6.64] ;  /* 0x0000000a06167981 */ /* 0x000ea8000c1e1900 */
[----:B------:R-:W3:Y:S04]  /*06b0*/  LDG.E R24, desc[UR10][R6.64+0x4] ;  /* 0x0000040a06187981 */ /* 0x000ee8000c1e1900 */
[----:B------:R-:W4:Y:S04]  /*06c0*/  LDG.E R26, desc[UR10][R6.64+0x8] ;  /* 0x0000080a061a7981 */ /* 0x000f28000c1e1900 */
[----:B------:R-:W5:Y:S04]  /*06d0*/  LDG.E R19, desc[UR10][R6.64+0xc] ;  /* 0x00000c0a06137981 */ /* 0x000f68000c1e1900 */
[----:B------:R-:W5:Y:S04]  /*06e0*/  LDG.E R17, desc[UR10][R6.64+0x10] ;  /* 0x0000100a06117981 */ /* 0x000f68000c1e1900 */
[----:B------:R-:W5:Y:S04]  /*06f0*/  LDG.E R15, desc[UR10][R6.64+0x14] ;  /* 0x0000140a060f7981 */ /* 0x000f68000c1e1900 */
[----:B------:R-:W5:Y:S04]  /*0700*/  LDG.E R8, desc[UR10][R10.64+0x18] ;  /* 0x0000180a0a087981 */ /* 0x000f68000c1e1900 */
[----:B------:R-:W5:Y:S04]  /*0710*/  LDG.E R13, desc[UR10][R6.64+0x18] ;  /* 0x0000180a060d7981 */ /* 0x000f68000c1e1900 */
[----:B------:R-:W5:Y:S04]  /*0720*/  LDG.E R20, desc[UR10][R10.64+0x1c] ;  /* 0x00001c0a0a147981 */ /* 0x000f68000c1e1900 */
[----:B------:R-:W5:Y:S01]  /*0730*/  LDG.E R21, desc[UR10][R6.64+0x1c] ;  /* 0x00001c0a06157981 */ /* 0x000f62000c1e1900 */
[----:B------:R-:W-:Y:S01]  /*0740*/  IADD3 R9, PT, PT, R9, 0x8, RZ ;  /* 0x0000000809097810 */ /* 0x000fe20007ffe0ff */
[----:B--2---:R-:W-:-:S04]  /*0750*/  IMAD R22, R23, R22, R14 ;  /* 0x0000001617167224 */ /* 0x004fc800078e020e */
[----:B---3--:R-:W-:-:S04]  /*0760*/  IMAD R22, R25, R24, R22 ;  /* 0x0000001819167224 */ /* 0x008fc800078e0216 */
[----:B----4-:R-:W-:-:S04]  /*0770*/  IMAD R22, R27, R26, R22 ;  /* 0x0000001a1b167224 */ /* 0x010fc800078e0216 */
[----:B-----5:R-:W-:-:S04]  /*0780*/  IMAD R18, R18, R19, R22 ;  /* 0x0000001312127224 */ /* 0x020fc800078e0216 */
[----:B------:R-:W-:-:S04]  /*0790*/  IMAD R16, R16, R17, R18 ;  /* 0x0000001110107224 */ /* 0x000fc800078e0212 */
[----:B------:R-:W-:-:S04]  /*07a0*/  IMAD R12, R12, R15, R16 ;  /* 0x0000000f0c0c7224 */ /* 0x000fc800078e0210 */
[----:B------:R-:W-:-:S04]  /*07b0*/  IMAD R8, R8, R13, R12 ;  /* 0x0000000d08087224 */ /* 0x000fc800078e020c */
[----:B------:R-:W-:-:S07]  /*07c0*/  IMAD R14, R20, R21, R8 ;  /* 0x00000015140e7224 */ /* 0x000fce00078e0208 */
.L_x_3:
[----:B------:R-:W-:Y:S05]  /*07d0*/  BRA.U !UP1, `(.L_x_0) ;  /* 0x0000000109ac7547 */ /* 0x000fea000b800000 */
[----:B------:R-:W-:Y:S02]  /*07e0*/  UISETP.GE.U32.AND UP0, UPT, UR5, 0x4, UPT ;  /* 0x000000040500788c */ /* 0x000fe4000bf06070 */
[----:B------:R-:W-:-:S04]  /*07f0*/  ULOP3.LUT UR4, UR6, 0x3, URZ, 0xc0, !UPT ;  /* 0x0000000306047892 */ /* 0x000fc8000f8ec0ff */
[----:B------:R-:W-:-:S03]  /*0800*/  UISETP.NE.AND UP1, UPT, UR4, URZ, UPT ;  /* 0x000000ff0400728c */ /* 0x000fc6000bf25270 */
[----:B------:R-:W-:Y:S08]  /*0810*/  BRA.U !UP0, `(.L_x_4) ;  /* 0x0000000108407547 */ /* 0x000ff0000b800000 */
[----:B------:R-:W0:Y:S01]  /*0820*/  LDC.64 R6, c[0x0][0x388] ;  /* 0x0000e200ff067b82 */ /* 0x000e220000000a00 */
[----:B------:R-:W-:-:S05]  /*0830*/  IMAD.WIDE.U32 R2, R9, 0x4, R2 ;  /* 0x0000000409027825 */ /* 0x000fca00078e0002 */
[----:B------:R-:W2:Y:S04]  /*0840*/  LDG.E R11, desc[UR10][R2.64] ;  /* 0x0000000a020b7981 */ /* 0x000ea8000c1e1900 */
[----:B------:R-:W3:Y:S04]  /*0850*/  LDG.E R13, desc[UR10][R2.64+0x4] ;  /* 0x0000040a020d7981 */ /* 0x000ee8000c1e1900 */
[----:B------:R-:W4:Y:S04]  /*0860*/  LDG.E R15, desc[UR10][R2.64+0x8] ;  /* 0x0000080a020f7981 */ /* 0x000f28000c1e1900 */
[----:B------:R-:W5:Y:S01]  /*0870*/  LDG.E R17, desc[UR10][R2.64+0xc] ;  /* 0x00000c0a02117981 */ /* 0x000f62000c1e1900 */
[----:B0-----:R-:W-:-:S05]  /*0880*/  IMAD.WIDE.U32 R6, R9, 0x4, R6 ;  /* 0x0000000409067825 */ /* 0x001fca00078e0006 */
[----:B------:R-:W2:Y:S04]  /*0890*/  LDG.E R8, desc[UR10][R6.64] ;  /* 0x0000000a06087981 */ /* 0x000ea8000c1e1900 */
[----:B------:R-:W3:Y:S04]  /*08a0*/  LDG.E R10, desc[UR10][R6.64+0x4] ;  /* 0x0000040a060a7981 */ /* 0x000ee8000c1e1900 */
[----:B------:R-:W4:Y:S04]  /*08b0*/  LDG.E R12, desc[UR10][R6.64+0x8] ;  /* 0x0000080a060c7981 */ /* 0x000f28000c1e1900 */
[----:B------:R-:W5:Y:S01]  /*08c0*/  LDG.E R16, desc[UR10][R6.64+0xc] ;  /* 0x00000c0a06107981 */ /* 0x000f62000c1e1900 */
[----:B------:R-:W-:Y:S01]  /*08d0*/  IADD3 R9, PT, PT, R9, 0x4, RZ ;  /* 0x0000000409097810 */ /* 0x000fe20007ffe0ff */
[----:B--2---:R-:W-:-:S04]  /*08e0*/  IMAD R8, R11, R8, R14 ;  /* 0x000000080b087224 */ /* 0x004fc800078e020e */
[----:B---3--:R-:W-:-:S04]  /*08f0*/  IMAD R8, R13, R10, R8 ;  /* 0x0000000a0d087224 */ /* 0x008fc800078e0208 */
[----:B----4-:R-:W-:-:S04]  /*0900*/  IMAD R8, R15, R12, R8 ;  /* 0x0000000c0f087224 */ /* 0x010fc800078e0208 */
[----:B-----5:R-:W-:-:S07]  /*0910*/  IMAD R14, R17, R16, R8 ;  /* 0x00000010110e7224 */ /* 0x020fce00078e0208 */
.L_x_4:
[----:B------:R-:W-:Y:S05]  /*0920*/  BRA.U !UP1, `(.L_x_0) ;  /* 0x0000000109587547 */ /* 0x000fea000b800000 */
[----:B------:R-:W0:Y:S01]  /*0930*/  LDC.64 R2, c[0x0][0x388] ;  /* 0x0000e200ff027b82 */ /* 0x000e220000000a00 */
[----:B------:R-:W-:Y:S01]  /*0940*/  IMAD.WIDE.U32 R4, R9, 0x4, R4 ;  /* 0x0000000409047825 */ /* 0x000fe200078e0004 */
[----:B------:R-:W-:Y:S02]  /*0950*/  UIADD3 UR4, UPT, UPT, -UR4, URZ, URZ ;  /* 0x000000ff04047290 */ /* 0x000fe4000fffe1ff */
[----:B------:R-:W-:-:S04]  /*0960*/  IADD3 R6, P0, PT, R4, UR8, RZ ;  /* 0x0000000804067c10 */ /* 0x000fc8000ff1e0ff */
[----:B------:R-:W-:Y:S01]  /*0970*/  IADD3.X R7, PT, PT, R5, UR9, RZ, P0, !PT ;  /* 0x0000000905077c10 */ /* 0x000fe200087fe4ff */
[----:B0-----:R-:W-:-:S03]  /*0980*/  IMAD.WIDE.U32 R2, R9, 0x4, R2 ;  /* 0x0000000409027825 */ /* 0x001fc600078e0002 */
[----:B------:R-:W-:Y:S02]  /*0990*/  MOV R8, R2 ;  /* 0x0000000200087202 */ /* 0x000fe40000000f00 */
[----:B------:R-:W-:-:S07]  /*09a0*/  MOV R9, R3 ;  /* 0x0000000300097202 */ /* 0x000fce0000000f00 */
.L_x_5:
[----:B------:R-:W-:Y:S02]  /*09b0*/  MOV R3, R7 ;  /* 0x0000000700037202 */ /* 0x000fe40000000f00 */
[----:B------:R-:W-:Y:S02]  /*09c0*/  MOV R4, R8 ;  /* 0x0000000800047202 */ /* 0x000fe40000000f00 */
[----:B------:R-:W-:Y:S02]  /*09d0*/  MOV R2, R6 ;  /* 0x0000000600027202 */ /* 0x000fe40000000f00 */
[----:B------:R-:W-:-:S03]  /*09e0*/  MOV R5, R9 ;  /* 0x0000000900057202 */ /* 0x000fc60000000f00 */
[----:B------:R-:W2:Y:S04]  /*09f0*/  LDG.E R3, desc[UR10][R2.64] ;  /* 0x0000000a02037981 */ /* 0x000ea8000c1e1900 */
[----:B------:R-:W2:Y:S01]  /*0a00*/  LDG.E R4, desc[UR10][R4.64] ;  /* 0x0000000a04047981 */ /* 0x000ea2000c1e1900 */
[----:B------:R-:W-:Y:S01]  /*0a10*/  UIADD3 UR4, UPT, UPT, UR4, 0x1, URZ ;  /* 0x0000000104047890 */ /* 0x000fe2000fffe0ff */
[----:B------:R-:W-:Y:S02]  /*0a20*/  IADD3 R8, P0, PT, R8, 0x4, RZ ;  /* 0x0000000408087810 */ /* 0x000fe40007f1e0ff */
[----:B------:R-:W-:Y:S01]  /*0a30*/  IADD3 R6, P1, PT, R6, 0x4, RZ ;  /* 0x0000000406067810 */ /* 0x000fe20007f3e0ff */
[----:B------:R-:W-:Y:S01]  /*0a40*/  UISETP.NE.AND UP0, UPT, UR4, URZ, UPT ;  /* 0x000000ff0400728c */ /* 0x000fe2000bf05270 */
[----:B------:R-:W-:-:S02]  /*0a50*/  IADD3.X R9, PT, PT, RZ, R9, RZ, P0, !PT ;  /* 0x00000009ff097210 */ /* 0x000fc400007fe4ff */
[----:B------:R-:W-:Y:S01]  /*0a60*/  IADD3.X R7, PT, PT, RZ, R7, RZ, P1, !PT ;  /* 0x00000007ff077210 */ /* 0x000fe20000ffe4ff */
[----:B--2---:R-:W-:-:S05]  /*0a70*/  IMAD R14, R3, R4, R14 ;  /* 0x00000004030e7224 */ /* 0x004fca00078e020e */
[----:B------:R-:W-:Y:S05]  /*0a80*/  BRA.U UP0, `(.L_x_5) ;  /* 0xfffffffd00c87547 */ /* 0x000fea000b83ffff */
.L_x_0:
[----:B------:R-:W0:Y:S02]  /*0a90*/  LDC.64 R2, c[0x0][0x390] ;  /* 0x0000e400ff027b82 */ /* 0x000e240000000a00 */
[----:B0-----:R-:W-:-:S05]  /*0aa0*/  IMAD.WIDE R2, R0, 0x4, R2 ;  /* 0x0000000400027825 */ /* 0x001fca00078e0202 */
[----:B------:R-:W-:Y:S01]  /*0ab0*/  STG.E desc[UR10][R2.64], R14 ;  /* 0x0000000e02007986 */ /* 0x000fe2000c10190a */
[----:B------:R-:W-:Y:S05]  /*0ac0*/  EXIT ;  /* 0x000000000000794d */ /* 0x000fea0003800000 */
.L_x_6:
[----:B------:R-:W-:-:S00]  /*0ad0*/  BRA `(.L_x_6) ;  /* 0xfffffffc00fc7947 */ /* 0x000fc0000383ffff */
[----:B------:R-:W-:-:S00]  /*0ae0*/  NOP ;  /* 0x0000000000007918 */ /* 0x000fc00000000000 */
        /* <DEDUP_REMOVED lines=9> */
.L_x_7:


//--------------------- .nv.shared.reserved.0     --------------------------
	.section	.nv.shared.reserved.0,"aw",@nobits
	.weak		__nv_reservedSMEM_offset_0_alias
	.size		__nv_reservedSMEM_offset_0_alias, 0, 64
	.other		__nv_reservedSMEM_offset_0_alias,@"STO_CUDA_RESERVED_SHARED STV_DEFAULT"
__nv_reservedSMEM_offset_0_alias:
	.zero		0
	.zero		64


//--------------------- .nv.constant0._Z18MulMatrixAndVectorPiS_S_iii --------------------------
	.section	.nv.constant0._Z18MulMatrixAndVectorPiS_S_iii,"a",@progbits
	.sectionflags	@""
	.align	4
.nv.constant0._Z18MulMatrixAndVectorPiS_S_iii:
	.zero		932


//--------------------- SYMBOLS --------------------------

	.type		.nv.reservedSmem.offset0,@object
	.size		.nv.reservedSmem.offset0,0x4
